//
// Generated by NVIDIA NVVM Compiler
//
// Compiler Build ID: CL-36424714
// Cuda compilation tools, release 13.0, V13.0.88
// Based on NVVM 20.0.0
//

.version 9.0
.target sm_100
.address_size 64

	// .globl	_Z11threadCountv
.extern .func  (.param .b32 func_retval0) vprintf
(
	.param .b64 vprintf_param_0,
	.param .b64 vprintf_param_1
)
;
.global .align 1 .b8 $str[11] = {84, 104, 114, 101, 97, 100, 32, 37, 100, 10};

.visible .entry _Z11threadCountv()
{
	.local .align 8 .b8 	__local_depot0[8];
	.reg .b64 	%SP;
	.reg .b64 	%SPL;
	.reg .b32 	%r<4>;
	.reg .b64 	%rd<5>;

	mov.u64 	%SPL, __local_depot0;
	cvta.local.u64 	%SP, %SPL;
	add.u64 	%rd1, %SP, 0;
	add.u64 	%rd2, %SPL, 0;
	mov.u32 	%r1, %tid.x;
	st.local.u32 	[%rd2], %r1;
	mov.u64 	%rd3, $str;
	cvta.global.u64 	%rd4, %rd3;
	{ // callseq 0, 0
	.param .b64 param0;
	st.param.b64 	[param0], %rd4;
	.param .b64 param1;
	st.param.b64 	[param1], %rd1;
	.param .b32 retval0;
	call.uni (retval0), 
	vprintf, 
	(
	param0, 
	param1
	);
	ld.param.b32 	%r2, [retval0];
	} // callseq 0
	ret;

}


// ===== COMPILED SASS (sm_100) =====

	.target	sm_100

	.elftype	@"ET_EXEC"


//--------------------- .note.nv.tkinfo           --------------------------
	.section	.note.nv.tkinfo,"",@"SHT_NOTE"
	.sectionflags	@"SHF_NOTE_NV_TKINFO"
	.tkinfo
        /*0018*/ 	.word	0x00000002
        /*0030*/ 	.string	""
        /*0030*/ 	.string	"ptxas"
        /*0030*/ 	.string	"Cuda compilation tools, release 13.0, V13.0.88"
        /*0030*/ 	.string	"Build cuda_13.0.r13.0/compiler.36424714_0"
        /*0030*/ 	.string	"-arch sm_100 -m 64 "



//--------------------- .note.nv.cuinfo           --------------------------
	.section	.note.nv.cuinfo,"",@"SHT_NOTE"
	.sectionflags	@"SHF_NOTE_NV_CUINFO"
        /*0018*/ 	.short	0x0002
        /*001a*/ 	.short	0x0064
        /*001c*/ 	.short	0x0082
	.zero		2


//--------------------- .nv.info                  --------------------------
	.section	.nv.info,"",@"SHT_CUDA_INFO"
	.align	4


	//----- nvinfo : EIATTR_REGCOUNT
	.align		4
        /*0000*/ 	.byte	0x04, 0x2f
        /*0002*/ 	.short	(.L_2 - .L_1)
	.align		4
.L_1:
        /*0004*/ 	.word	index@(_Z11threadCountv)
        /*0008*/ 	.word	0x00000018


	//----- nvinfo : EIATTR_FRAME_SIZE
	.align		4
.L_2:
        /*000c*/ 	.byte	0x04, 0x11
        /*000e*/ 	.short	(.L_4 - .L_3)
	.align		4
.L_3:
        /*0010*/ 	.word	index@(_Z11threadCountv)
        /*0014*/ 	.word	0x00000008


	//----- nvinfo : EIATTR_MIN_STACK_SIZE
	.align		4
.L_4:
        /*0018*/ 	.byte	0x04, 0x12
        /*001a*/ 	.short	(.L_6 - .L_5)
	.align		4
.L_5:
        /*001c*/ 	.word	index@(_Z11threadCountv)
        /*0020*/ 	.word	0x00000008
.L_6:


//--------------------- .nv.compat                --------------------------
	.section	.nv.compat,"",@"SHT_CUDA_COMPAT_INFO"
	.align	4
        /*0000*/ 	.byte	0x02, 0x09, 0x00, 0x00, 0x02, 0x02, 0x01, 0x00, 0x02, 0x05, 0x05, 0x00, 0x03, 0x07, 0x01, 0x01
        /*0010*/ 	.byte	0x02, 0x03, 0x00, 0x00, 0x02, 0x06, 0x01, 0x00, 0x04, 0x0b, 0x08, 0x00, 0x09, 0x00, 0x00, 0x00
        /*0020*/ 	.byte	0x00, 0x00, 0x00, 0x00


//--------------------- .nv.info._Z11threadCountv --------------------------
	.section	.nv.info._Z11threadCountv,"",@"SHT_CUDA_INFO"
	.sectionflags	@""
	.align	4


	//----- nvinfo : EIATTR_CUDA_API_VERSION
	.align		4
        /*0000*/ 	.byte	0x04, 0x37
        /*0002*/ 	.short	(.L_8 - .L_7)
.L_7:
        /*0004*/ 	.word	0x00000082


	//----- nvinfo : EIATTR_SPARSE_MMA_MASK
	.align		4
.L_8:
        /*0008*/ 	.byte	0x03, 0x50
        /*000a*/ 	.short	0x0000


	//----- nvinfo : EIATTR_MAXREG_COUNT
	.align		4
        /*000c*/ 	.byte	0x03, 0x1b
        /*000e*/ 	.short	0x00ff


	//----- nvinfo : EIATTR_EXTERNS
	.align		4
        /*0010*/ 	.byte	0x04, 0x0f
        /*0012*/ 	.short	(.L_10 - .L_9)


	//   ....[0]....
	.align		4
.L_9:
        /*0014*/ 	.word	index@(vprintf)


	//----- nvinfo : EIATTR_MERCURY_ISA_VERSION
	.align		4
.L_10:
        /*0018*/ 	.byte	0x03, 0x5f
        /*001a*/ 	.short	0x0101


	//----- nvinfo : EIATTR_VRC_CTA_INIT_COUNT
	.align		4
        /*001c*/ 	.byte	0x02, 0x4a
	.zero		1
	.zero		1


	//----- nvinfo : EIATTR_SYSCALL_OFFSETS
	.align		4
        /*0020*/ 	.byte	0x04, 0x46
        /*0022*/ 	.short	(.L_12 - .L_11)


	//   ....[0]....
.L_11:
        /*0024*/ 	.word	0x000000e0


	//----- nvinfo : EIATTR_EXIT_INSTR_OFFSETS
	.align		4
.L_12:
        /*0028*/ 	.byte	0x04, 0x1c
        /*002a*/ 	.short	(.L_14 - .L_13)


	//   ....[0]....
.L_13:
        /*002c*/ 	.word	0x000000f0


	//----- nvinfo : EIATTR_SW_WAR
	.align		4
.L_14:
        /*0030*/ 	.byte	0x04, 0x36
        /*0032*/ 	.short	(.L_16 - .L_15)
.L_15:
        /*0034*/ 	.word	0x00000008
.L_16:


//--------------------- .nv.callgraph             --------------------------
	.section	.nv.callgraph,"",@"SHT_CUDA_CALLGRAPH"
	.align	4
	.sectionentsize	8
	.align		4
        /*0000*/ 	.word	0x00000000
	.align		4
        /*0004*/ 	.word	0xffffffff
	.align		4
        /*0008*/ 	.word	index@(_Z11threadCountv)
	.align		4
        /*000c*/ 	.word	index@(vprintf)
	.align		4
        /*0010*/ 	.word	0x00000000
	.align		4
        /*0014*/ 	.word	0xfffffffe
	.align		4
        /*0018*/ 	.word	0x00000000
	.align		4
        /*001c*/ 	.word	0xfffffffd
	.align		4
        /*0020*/ 	.word	0x00000000
	.align		4
        /*0024*/ 	.word	0xfffffffc


//--------------------- .nv.constant4             --------------------------
	.section	.nv.constant4,"a",@progbits
	.align	8
	.align		8
.nv.constant4:
        /*0000*/ 	.dword	vprintf
	.align		8
        /*0008*/ 	.dword	$str


//--------------------- .text._Z11threadCountv    --------------------------
	.section	.text._Z11threadCountv,"ax",@progbits
	.align	128
        .global         _Z11threadCountv
        .type           _Z11threadCountv,@function
        .size           _Z11threadCountv,(.L_x_2 - _Z11threadCountv)
        .other          _Z11threadCountv,@"STO_CUDA_ENTRY STV_DEFAULT"
_Z11threadCountv:
.text._Z11threadCountv:
[----:B------:R-:W0:Y:S01]  /*0000*/  LDC R1, c[0x0][0x37c] ;  /* 0x0000df00ff017b82 */ /* 0x000e220000000800 */
[----:B------:R-:W1:Y:S01]  /*0010*/  S2R R8, SR_TID.X ;  /* 0x0000000000087919 */ /* 0x000e620000002100 */
[----:B0-----:R-:W-:Y:S01]  /*0020*/  VIADD R1, R1, 0xfffffff8 ;  /* 0xfffffff801017836 */ /* 0x001fe20000000000 */
[----:B------:R-:W-:Y:S01]  /*0030*/  MOV R0, 0x0 ;  /* 0x0000000000007802 */ /* 0x000fe20000000f00 */
[----:B------:R-:W0:Y:S04]  /*0040*/  LDCU UR4, c[0x0][0x2f8] ;  /* 0x00005f00ff0477ac */ /* 0x000e280008000800 */
[----:B------:R2:W3:Y:S01]  /*0050*/  LDC.64 R2, c[0x4][R0] ;  /* 0x0100000000027b82 */ /* 0x0004e20000000a00 */
[----:B------:R-:W4:Y:S01]  /*0060*/  LDCU.64 UR6, c[0x4][0x8] ;  /* 0x01000100ff0677ac */ /* 0x000f220008000a00 */
[----:B------:R-:W5:Y:S01]  /*0070*/  LDCU UR5, c[0x0][0x2fc] ;  /* 0x00005f80ff0577ac */ /* 0x000f620008000800 */
[----:B0-----:R-:W-:Y:S01]  /*0080*/  IADD3 R6, P0, PT, R1, UR4, RZ ;  /* 0x0000000401067c10 */ /* 0x001fe2000ff1e0ff */
[----:B----4-:R-:W-:Y:S01]  /*0090*/  IMAD.U32 R4, RZ, RZ, UR6 ;  /* 0x00000006ff047e24 */ /* 0x010fe2000f8e00ff */
[----:B------:R-:W-:-:S03]  /*00a0*/  MOV R5, UR7 ;  /* 0x0000000700057c02 */ /* 0x000fc60008000f00 */
[----:B-----5:R-:W-:Y:S01]  /*00b0*/  IMAD.X R7, RZ, RZ, UR5, P0 ;  /* 0x00000005ff077e24 */ /* 0x020fe200080e06ff */
[----:B-1----:R2:W-:Y:S07]  /*00c0*/  STL [R1], R8 ;  /* 0x0000000801007387 */ /* 0x0025ee0000100800 */
[----:B------:R-:W-:-:S07]  /*00d0*/  LEPC R20, `(.L_x_0) ;  /* 0x000000001014794e */ /* 0x000fce0000000000 */
[----:B--23--:R-:W-:Y:S05]  /*00e0*/  CALL.ABS.NOINC R2 ;  /* 0x0000000002007343 */ /* 0x00cfea0003c00000 */
.L_x_0:
[----:B------:R-:W-:Y:S05]  /*00f0*/  EXIT ;  /* 0x000000000000794d */ /* 0x000fea0003800000 */
.L_x_1:
[----:B------:R-:W-:-:S00]  /*0100*/  BRA `(.L_x_1) ;  /* 0xfffffffc00fc7947 */ /* 0x000fc0000383ffff */
[----:B------:R-:W-:-:S00]  /*0110*/  NOP ;  /* 0x0000000000007918 */ /* 0x000fc00000000000 */
        /* <DEDUP_REMOVED lines=14> */
.L_x_2:


//--------------------- .nv.global.init           --------------------------
	.section	.nv.global.init,"aw",@progbits
.nv.global.init:
	.type		$str,@object
	.size		$str,(.L_0 - $str)
$str:
        /*0000*/ 	.byte	0x54, 0x68, 0x72, 0x65, 0x61, 0x64, 0x20, 0x25, 0x64, 0x0a, 0x00
.L_0:


//--------------------- .nv.shared.reserved.0     --------------------------
	.section	.nv.shared.reserved.0,"aw",@nobits
	.weak		__nv_reservedSMEM_offset_0_alias
	.size		__nv_reservedSMEM_offset_0_alias, 0, 64
	.other		__nv_reservedSMEM_offset_0_alias,@"STO_CUDA_RESERVED_SHARED STV_DEFAULT"
__nv_reservedSMEM_offset_0_alias:
	.zero		0
	.zero		64


//--------------------- .nv.constant0._Z11threadCountv --------------------------
	.section	.nv.constant0._Z11threadCountv,"a",@progbits
	.sectionflags	@""
	.align	4
.nv.constant0._Z11threadCountv:
	.zero		896


//--------------------- SYMBOLS --------------------------

	.type		.nv.reservedSmem.offset0,@object
	.size		.nv.reservedSmem.offset0,0x4
	.type		vprintf,@function
